	.headerflags	@"EF_CUDA_TEXMODE_UNIFIED EF_CUDA_64BIT_ADDRESS EF_CUDA_ACCELERATORS EF_CUDA_SM90 EF_CUDA_VIRTUAL_SM(EF_CUDA_SM90)"
	.elftype	@"ET_EXEC"


//--------------------- .nv.info                  --------------------------
	.section	.nv.info,"",@"SHT_CUDA_INFO"
	.align	4


	//----- nvinfo : EIATTR_REGCOUNT
	.align		4
        /*0000*/ 	.byte	0x04, 0x2f
        /*0002*/ 	.short	(.L_1 - .L_0)
	.align		4
.L_0:
        /*0004*/ 	.word	index@(triton_poi_fused_constant_pad_nd_relu_2)
        /*0008*/ 	.word	0x00000012


	//----- nvinfo : EIATTR_MIN_STACK_SIZE
	.align		4
.L_1:
        /*000c*/ 	.byte	0x04, 0x12
        /*000e*/ 	.short	(.L_3 - .L_2)
	.align		4
.L_2:
        /*0010*/ 	.word	index@(triton_poi_fused_constant_pad_nd_relu_2)
        /*0014*/ 	.word	0x00000000


	//----- nvinfo : EIATTR_FRAME_SIZE
	.align		4
.L_3:
        /*0018*/ 	.byte	0x04, 0x11
        /*001a*/ 	.short	(.L_5 - .L_4)
	.align		4
.L_4:
        /*001c*/ 	.word	index@(triton_poi_fused_constant_pad_nd_relu_2)
        /*0020*/ 	.word	0x00000000


	//----- nvinfo : EIATTR_MIN_STACK_SIZE
	.align		4
.L_5:
        /*0024*/ 	.byte	0x04, 0x12
        /*0026*/ 	.short	(.L_7 - .L_6)
	.align		4
.L_6:
        /*0028*/ 	.word	index@(triton_poi_fused_constant_pad_nd_relu_2)
        /*002c*/ 	.word	0x00000000
.L_7:


//--------------------- .nv.info.triton_poi_fused_constant_pad_nd_relu_2 --------------------------
	.section	.nv.info.triton_poi_fused_constant_pad_nd_relu_2,"",@"SHT_CUDA_INFO"
	.sectionflags	@""
	.align	4


	//----- nvinfo : EIATTR_CUDA_API_VERSION
	.align		4
        /*0000*/ 	.byte	0x04, 0x37
        /*0002*/ 	.short	(.L_9 - .L_8)
.L_8:
        /*0004*/ 	.word	0x0000007c


	//----- nvinfo : EIATTR_KPARAM_INFO
	.align		4
.L_9:
        /*0008*/ 	.byte	0x04, 0x17
        /*000a*/ 	.short	(.L_11 - .L_10)
.L_10:
        /*000c*/ 	.word	0x00000000
        /*0010*/ 	.short	0x0003
        /*0012*/ 	.short	0x0018
        /*0014*/ 	.byte	0x00, 0xf0, 0x11, 0x00


	//----- nvinfo : EIATTR_KPARAM_INFO
	.align		4
.L_11:
        /*0018*/ 	.byte	0x04, 0x17
        /*001a*/ 	.short	(.L_13 - .L_12)
.L_12:
        /*001c*/ 	.word	0x00000000
        /*0020*/ 	.short	0x0002
        /*0022*/ 	.short	0x0010
        /*0024*/ 	.byte	0x00, 0xf4, 0x21, 0x00


	//----- nvinfo : EIATTR_KPARAM_INFO
	.align		4
.L_13:
        /*0028*/ 	.byte	0x04, 0x17
        /*002a*/ 	.short	(.L_15 - .L_14)
.L_14:
        /*002c*/ 	.word	0x00000000
        /*0030*/ 	.short	0x0001
        /*0032*/ 	.short	0x0008
        /*0034*/ 	.byte	0x00, 0xf4, 0x21, 0x00


	//----- nvinfo : EIATTR_KPARAM_INFO
	.align		4
.L_15:
        /*0038*/ 	.byte	0x04, 0x17
        /*003a*/ 	.short	(.L_17 - .L_16)
.L_16:
        /*003c*/ 	.word	0x00000000
        /*0040*/ 	.short	0x0000
        /*0042*/ 	.short	0x0000
        /*0044*/ 	.byte	0x00, 0xf4, 0x21, 0x00


	//----- nvinfo : EIATTR_SPARSE_MMA_MASK
	.align		4
.L_17:
        /*0048*/ 	.byte	0x03, 0x50
        /*004a*/ 	.short	0x0000


	//----- nvinfo : EIATTR_MAXREG_COUNT
	.align		4
        /*004c*/ 	.byte	0x03, 0x1b
        /*004e*/ 	.short	0x00ff


	//----- nvinfo : EIATTR_EXIT_INSTR_OFFSETS
	.align		4
        /*0050*/ 	.byte	0x04, 0x1c
        /*0052*/ 	.short	(.L_19 - .L_18)


	//   ....[0]....
.L_18:
        /*0054*/ 	.word	0x00000490


	//   ....[1]....
        /*0058*/ 	.word	0x000004b0


	//----- nvinfo : EIATTR_REQNTID
	.align		4
.L_19:
        /*005c*/ 	.byte	0x04, 0x10
        /*005e*/ 	.short	(.L_21 - .L_20)
.L_20:
        /*0060*/ 	.word	0x00000080
        /*0064*/ 	.word	0x00000001
        /*0068*/ 	.word	0x00000001


	//----- nvinfo : EIATTR_CBANK_PARAM_SIZE
	.align		4
.L_21:
        /*006c*/ 	.byte	0x03, 0x19
        /*006e*/ 	.short	0x001c


	//----- nvinfo : EIATTR_PARAM_CBANK
	.align		4
        /*0070*/ 	.byte	0x04, 0x0a
        /*0072*/ 	.short	(.L_23 - .L_22)
	.align		4
.L_22:
        /*0074*/ 	.word	index@(.nv.constant0.triton_poi_fused_constant_pad_nd_relu_2)
        /*0078*/ 	.short	0x0210
        /*007a*/ 	.short	0x001c


	//----- nvinfo : EIATTR_SW_WAR
	.align		4
.L_23:
        /*007c*/ 	.byte	0x04, 0x36
        /*007e*/ 	.short	(.L_25 - .L_24)
.L_24:
        /*0080*/ 	.word	0x00000008
.L_25:


//--------------------- .nv.callgraph             --------------------------
	.section	.nv.callgraph,"",@"SHT_CUDA_CALLGRAPH"
	.align	4
	.sectionentsize	8
	.align		4
        /*0000*/ 	.word	0x00000000
	.align		4
        /*0004*/ 	.word	0xffffffff
	.align		4
        /*0008*/ 	.word	0x00000000
	.align		4
        /*000c*/ 	.word	0xfffffffe
	.align		4
        /*0010*/ 	.word	0x00000000
	.align		4
        /*0014*/ 	.word	0xfffffffd
	.align		4
        /*0018*/ 	.word	0x00000000
	.align		4
        /*001c*/ 	.word	0xfffffffc


//--------------------- .text.triton_poi_fused_constant_pad_nd_relu_2 --------------------------
	.section	.text.triton_poi_fused_constant_pad_nd_relu_2,"ax",@progbits
	.align	128
        .global         triton_poi_fused_constant_pad_nd_relu_2
        .type           triton_poi_fused_constant_pad_nd_relu_2,@function
        .size           triton_poi_fused_constant_pad_nd_relu_2,(.L_x_1 - triton_poi_fused_constant_pad_nd_relu_2)
        .other          triton_poi_fused_constant_pad_nd_relu_2,@"STO_CUDA_ENTRY STV_DEFAULT"
triton_poi_fused_constant_pad_nd_relu_2:
.text.triton_poi_fused_constant_pad_nd_relu_2:
[----:B------:R-:W0:Y:S02]  /*0000*/  LDC R1, c[0x0][0x28] ;  /* 0x00000a00ff017b82 */ /* 0x000e240000000800 */
[----:B------:R-:W1:Y:S01]  /*0010*/  S2R R0, SR_TID.X ;  /* 0x0000000000007919 */ /* 0x000e620000002100 */
[----:B------:R-:W-:Y:S01]  /*0020*/  ULDC.64 UR4, c[0x0][0x210] ;  /* 0x0000840000047ab9 */ /* 0x000fe20000000a00 */
[----:B------:R-:W-:Y:S01]  /*0030*/  IMAD.MOV.U32 R12, RZ, RZ, RZ ;  /* 0x000000ffff0c7224 */ /* 0x000fe200078e00ff */
[----:B------:R-:W2:Y:S01]  /*0040*/  S2R R3, SR_CTAID.X ;  /* 0x0000000000037919 */ /* 0x000ea20000002500 */
[----:B-1----:R-:W-:-:S05]  /*0050*/  IMAD.SHL.U32 R0, R0, 0x2, RZ ;  /* 0x0000000200007824 */ /* 0x002fca00078e00ff */
[----:B------:R-:W-:-:S05]  /*0060*/  LOP3.LUT R0, R0, 0xfe, RZ, 0xc0, !PT ;  /* 0x000000fe00007812 */ /* 0x000fca00078ec0ff */
[----:B--2---:R-:W-:-:S04]  /*0070*/  IMAD R0, R3, 0x100, R0 ;  /* 0x0000010003007824 */ /* 0x004fc800078e0200 */
[----:B------:R-:W-:-:S04]  /*0080*/  IMAD.HI R3, R0, 0x66666667, RZ ;  /* 0x6666666700037827 */ /* 0x000fc800078e02ff */
[C---:B------:R-:W-:Y:S01]  /*0090*/  VIADD R2, R0.reuse, 0x1 ;  /* 0x0000000100027836 */ /* 0x040fe20000000000 */
[----:B------:R-:W-:Y:S01]  /*00a0*/  SHF.R.S32.HI R4, RZ, 0x1, R3 ;  /* 0x00000001ff047819 */ /* 0x000fe20000011403 */
[----:B------:R-:W-:-:S03]  /*00b0*/  IMAD.HI R6, R0, 0x51eb851f, RZ ;  /* 0x51eb851f00067827 */ /* 0x000fc600078e02ff */
[----:B------:R-:W-:Y:S01]  /*00c0*/  LEA.HI R3, R3, R4, RZ, 0x1 ;  /* 0x0000000403037211 */ /* 0x000fe200078f08ff */
[----:B------:R-:W-:Y:S01]  /*00d0*/  IMAD.HI R4, R2, 0x66666667, RZ ;  /* 0x6666666702047827 */ /* 0x000fe200078e02ff */
[----:B------:R-:W-:-:S03]  /*00e0*/  SHF.R.U32.HI R7, RZ, 0x1f, R6 ;  /* 0x0000001fff077819 */ /* 0x000fc60000011606 */
[----:B------:R-:W-:Y:S01]  /*00f0*/  IMAD.HI R8, R3, 0x66666667, RZ ;  /* 0x6666666703087827 */ /* 0x000fe200078e02ff */
[----:B------:R-:W-:Y:S02]  /*0100*/  SHF.R.S32.HI R5, RZ, 0x1, R4 ;  /* 0x00000001ff057819 */ /* 0x000fe40000011404 */
[----:B------:R-:W-:Y:S02]  /*0110*/  LEA.HI R7, R6, R7, RZ, 0x1d ;  /* 0x0000000706077211 */ /* 0x000fe400078fe8ff */
[----:B------:R-:W-:Y:S01]  /*0120*/  LEA.HI R5, R4, R5, RZ, 0x1 ;  /* 0x0000000504057211 */ /* 0x000fe200078f08ff */
[----:B------:R-:W-:Y:S01]  /*0130*/  IMAD.HI R4, R2, 0x51eb851f, RZ ;  /* 0x51eb851f02047827 */ /* 0x000fe200078e02ff */
[----:B------:R-:W-:-:S03]  /*0140*/  SHF.R.S32.HI R9, RZ, 0x1, R8 ;  /* 0x00000001ff097819 */ /* 0x000fc60000011408 */
[----:B------:R-:W-:Y:S01]  /*0150*/  IMAD.HI R6, R5, 0x66666667, RZ ;  /* 0x6666666705067827 */ /* 0x000fe200078e02ff */
[----:B------:R-:W-:Y:S02]  /*0160*/  LEA.HI R8, R8, R9, RZ, 0x1 ;  /* 0x0000000908087211 */ /* 0x000fe400078f08ff */
[----:B------:R-:W-:Y:S01]  /*0170*/  SHF.R.U32.HI R9, RZ, 0x1f, R4 ;  /* 0x0000001fff097819 */ /* 0x000fe20000011604 */
[----:B------:R-:W-:Y:S01]  /*0180*/  IMAD.SHL.U32 R10, R7, 0x10, RZ ;  /* 0x00000010070a7824 */ /* 0x000fe200078e00ff */
[----:B------:R-:W-:Y:S01]  /*0190*/  SHF.R.S32.HI R7, RZ, 0x1, R6 ;  /* 0x00000001ff077819 */ /* 0x000fe20000011406 */
[----:B------:R-:W-:Y:S01]  /*01a0*/  IMAD R8, R8, -0x5, R3 ;  /* 0xfffffffb08087824 */ /* 0x000fe200078e0203 */
[----:B------:R-:W-:Y:S01]  /*01b0*/  LEA.HI R9, R4, R9, RZ, 0x1d ;  /* 0x0000000904097211 */ /* 0x000fe200078fe8ff */
[----:B------:R-:W-:Y:S01]  /*01c0*/  IMAD R3, R3, -0x5, R0 ;  /* 0xfffffffb03037824 */ /* 0x000fe200078e0200 */
[----:B------:R-:W-:Y:S01]  /*01d0*/  LEA.HI R6, R6, R7, RZ, 0x1 ;  /* 0x0000000706067211 */ /* 0x000fe200078f08ff */
[C---:B------:R-:W-:Y:S01]  /*01e0*/  IMAD.SHL.U32 R4, R8.reuse, 0x4, RZ ;  /* 0x0000000408047824 */ /* 0x040fe200078e00ff */
[--C-:B------:R-:W-:Y:S01]  /*01f0*/  SHF.R.S32.HI R7, RZ, 0x1f, R10.reuse ;  /* 0x0000001fff077819 */ /* 0x100fe2000001140a */
[----:B------:R-:W-:Y:S01]  /*0200*/  IMAD.SHL.U32 R9, R9, 0x10, RZ ;  /* 0x0000001009097824 */ /* 0x000fe200078e00ff */
[-C--:B------:R-:W-:Y:S01]  /*0210*/  VIMNMX R8, R8, R3.reuse, PT ;  /* 0x0000000308087248 */ /* 0x080fe20003fe0100 */
[----:B------:R-:W-:Y:S01]  /*0220*/  IMAD R6, R6, -0x5, R5 ;  /* 0xfffffffb06067824 */ /* 0x000fe200078e0205 */
[----:B------:R-:W-:-:S02]  /*0230*/  IADD3 R11, P0, P2, R4, R3, R10 ;  /* 0x00000003040b7210 */ /* 0x000fc40007a1e00a */
[----:B------:R-:W-:Y:S01]  /*0240*/  SHF.R.S32.HI R10, RZ, 0x1f, R3 ;  /* 0x0000001fff0a7819 */ /* 0x000fe20000011403 */
[----:B------:R-:W-:Y:S01]  /*0250*/  IMAD R3, R5, -0x5, R2 ;  /* 0xfffffffb05037824 */ /* 0x000fe200078e0202 */
[----:B------:R-:W-:Y:S01]  /*0260*/  SHF.R.S32.HI R4, RZ, 0x1f, R4 ;  /* 0x0000001fff047819 */ /* 0x000fe20000011404 */
[----:B------:R-:W-:Y:S01]  /*0270*/  IMAD.SHL.U32 R2, R6, 0x4, RZ ;  /* 0x0000000406027824 */ /* 0x000fe200078e00ff */
[----:B------:R-:W-:Y:S02]  /*0280*/  ISETP.GT.AND P1, PT, R8, RZ, PT ;  /* 0x000000ff0800720c */ /* 0x000fe40003f24270 */
[----:B------:R-:W-:Y:S02]  /*0290*/  IADD3.X R8, R4, R10, R7, P0, P2 ;  /* 0x0000000a04087210 */ /* 0x000fe400007e4407 */
[----:B------:R-:W-:Y:S02]  /*02a0*/  ISETP.GE.AND P0, PT, R0, 0x190, PT ;  /* 0x000001900000780c */ /* 0x000fe40003f06270 */
[----:B------:R-:W-:-:S02]  /*02b0*/  VIMNMX R10, R6, R3, PT ;  /* 0x00000003060a7248 */ /* 0x000fc40003fe0100 */
[--C-:B------:R-:W-:Y:S02]  /*02c0*/  SHF.R.S32.HI R4, RZ, 0x1f, R9.reuse ;  /* 0x0000001fff047819 */ /* 0x100fe40000011409 */
[----:B------:R-:W-:Y:S02]  /*02d0*/  IADD3 R9, P5, P6, R2, R3, R9 ;  /* 0x0000000302097210 */ /* 0x000fe40007ebe009 */
[----:B------:R-:W-:Y:S02]  /*02e0*/  SHF.R.S32.HI R5, RZ, 0x1f, R3 ;  /* 0x0000001fff057819 */ /* 0x000fe40000011403 */
[----:B------:R-:W-:Y:S02]  /*02f0*/  SHF.R.S32.HI R3, RZ, 0x1f, R2 ;  /* 0x0000001fff037819 */ /* 0x000fe40000011402 */
[----:B------:R-:W-:Y:S02]  /*0300*/  ISETP.LT.AND P3, PT, R0, 0x190, P1 ;  /* 0x000001900000780c */ /* 0x000fe40000f61270 */
[----:B------:R-:W-:-:S02]  /*0310*/  ISETP.GT.AND P2, PT, R10, RZ, !P0 ;  /* 0x000000ff0a00720c */ /* 0x000fc40004744270 */
[----:B------:R-:W-:Y:S02]  /*0320*/  LEA R2, P4, R11, UR4, 0x2 ;  /* 0x000000040b027c11 */ /* 0x000fe4000f8810ff */
[----:B------:R-:W-:Y:S02]  /*0330*/  IADD3.X R6, R3, R5, R4, P5, P6 ;  /* 0x0000000503067210 */ /* 0x000fe40002fec404 */
[----:B------:R-:W-:Y:S02]  /*0340*/  LEA R4, P5, R9, UR4, 0x2 ;  /* 0x0000000409047c11 */ /* 0x000fe4000f8a10ff */
[----:B------:R-:W-:Y:S01]  /*0350*/  LEA.HI.X R3, R11, UR5, R8, 0x2, P4 ;  /* 0x000000050b037c11 */ /* 0x000fe2000a0f1408 */
[----:B------:R-:W-:Y:S01]  /*0360*/  IMAD.MOV.U32 R11, RZ, RZ, RZ ;  /* 0x000000ffff0b7224 */ /* 0x000fe200078e00ff */
[----:B------:R-:W-:Y:S01]  /*0370*/  LEA.HI.X R5, R9, UR5, R6, 0x2, P5 ;  /* 0x0000000509057c11 */ /* 0x000fe2000a8f1406 */
[----:B------:R-:W-:Y:S01]  /*0380*/  ULDC.64 UR4, c[0x0][0x208] ;  /* 0x0000820000047ab9 */ /* 0x000fe20000000a00 */
[----:B------:R-:W1:Y:S03]  /*0390*/  LDC.64 R6, c[0x0][0x218] ;  /* 0x00008600ff067b82 */ /* 0x000e660000000a00 */
[----:B------:R1:W2:Y:S04]  /*03a0*/  @P3 LDG.E R11, desc[UR4][R2.64+-0x14] ;  /* 0xffffec04020b3981 */ /* 0x0002a8000c1e1900 */
[----:B------:R3:W4:Y:S01]  /*03b0*/  @P2 LDG.E R12, desc[UR4][R4.64+-0x14] ;  /* 0xffffec04040c2981 */ /* 0x000722000c1e1900 */
[----:B------:R-:W3:Y:S01]  /*03c0*/  LDC.64 R8, c[0x0][0x220] ;  /* 0x00008800ff087b82 */ /* 0x000ee20000000a00 */
[----:B-1----:R-:W-:-:S04]  /*03d0*/  IMAD.WIDE R2, R0, 0x4, R6 ;  /* 0x0000000400027825 */ /* 0x002fc800078e0206 */
[----:B---3--:R-:W-:Y:S01]  /*03e0*/  IMAD.WIDE R4, R0, 0x4, R8 ;  /* 0x0000000400047825 */ /* 0x008fe200078e0208 */
[----:B--2---:R-:W-:Y:S02]  /*03f0*/  SEL R14, R11, RZ, P3 ;  /* 0x000000ff0b0e7207 */ /* 0x004fe40001800000 */
[----:B----4-:R-:W-:Y:S02]  /*0400*/  SEL R15, R12, RZ, P2 ;  /* 0x000000ff0c0f7207 */ /* 0x010fe40001000000 */
[----:B------:R-:W-:Y:S02]  /*0410*/  FSETP.GEU.AND P3, PT, R14, RZ, PT ;  /* 0x000000ff0e00720b */ /* 0x000fe40003f6e000 */
[----:B------:R-:W-:Y:S02]  /*0420*/  FSETP.GEU.AND P4, PT, R15, RZ, PT ;  /* 0x000000ff0f00720b */ /* 0x000fe40003f8e000 */
[----:B------:R-:W-:Y:S02]  /*0430*/  ISETP.GT.AND P2, PT, R10, RZ, PT ;  /* 0x000000ff0a00720c */ /* 0x000fe40003f44270 */
[----:B------:R-:W-:-:S02]  /*0440*/  FSEL R10, R14, RZ, P3 ;  /* 0x000000ff0e0a7208 */ /* 0x000fc40001800000 */
[----:B------:R-:W-:Y:S02]  /*0450*/  FSEL R11, R15, RZ, P4 ;  /* 0x000000ff0f0b7208 */ /* 0x000fe40002000000 */
[----:B------:R-:W-:Y:S02]  /*0460*/  SEL R10, R10, RZ, P1 ;  /* 0x000000ff0a0a7207 */ /* 0x000fe40000800000 */
[----:B------:R-:W-:-:S05]  /*0470*/  SEL R11, R11, RZ, P2 ;  /* 0x000000ff0b0b7207 */ /* 0x000fca0001000000 */
[----:B------:R1:W-:Y:S01]  /*0480*/  @!P0 STG.E.64 desc[UR4][R2.64], R10 ;  /* 0x0000000a02008986 */ /* 0x0003e2000c101b04 */
[----:B------:R-:W-:Y:S05]  /*0490*/  @P0 EXIT ;  /* 0x000000000000094d */ /* 0x000fea0003800000 */
[----:B------:R-:W-:Y:S01]  /*04a0*/  STG.E.64 desc[UR4][R4.64], R14 ;  /* 0x0000000e04007986 */ /* 0x000fe2000c101b04 */
[----:B------:R-:W-:Y:S05]  /*04b0*/  EXIT ;  /* 0x000000000000794d */ /* 0x000fea0003800000 */
.L_x_0:
[----:B------:R-:W-:-:S00]  /*04c0*/  BRA `(.L_x_0) ;  /* 0xfffffffc00fc7947 */ /* 0x000fc0000383ffff */
[----:B------:R-:W-:-:S00]  /*04d0*/  NOP ;  /* 0x0000000000007918 */ /* 0x000fc00000000000 */
        /* <DEDUP_REMOVED lines=10> */
.L_x_1:


//--------------------- .nv.constant0.triton_poi_fused_constant_pad_nd_relu_2 --------------------------
	.section	.nv.constant0.triton_poi_fused_constant_pad_nd_relu_2,"a",@progbits
	.sectionflags	@""
	.align	4
.nv.constant0.triton_poi_fused_constant_pad_nd_relu_2:
	.zero		556
